	.headerflags	@"EF_CUDA_TEXMODE_UNIFIED EF_CUDA_64BIT_ADDRESS EF_CUDA_ACCELERATORS EF_CUDA_SM90 EF_CUDA_VIRTUAL_SM(EF_CUDA_SM90)"
	.elftype	@"ET_EXEC"


//--------------------- .nv.info                  --------------------------
	.section	.nv.info,"",@"SHT_CUDA_INFO"
	.align	4


	//----- nvinfo : EIATTR_REGCOUNT
	.align		4
        /*0000*/ 	.byte	0x04, 0x2f
        /*0002*/ 	.short	(.L_3 - .L_2)
	.align		4
.L_2:
        /*0004*/ 	.word	index@(triton_poi_fused__native_batch_norm_legit_no_training_relu_threshold_backward_11)
        /*0008*/ 	.word	0x00000016


	//----- nvinfo : EIATTR_MIN_STACK_SIZE
	.align		4
.L_3:
        /*000c*/ 	.byte	0x04, 0x12
        /*000e*/ 	.short	(.L_5 - .L_4)
	.align		4
.L_4:
        /*0010*/ 	.word	index@(triton_poi_fused__native_batch_norm_legit_no_training_relu_threshold_backward_11)
        /*0014*/ 	.word	0x00000000


	//----- nvinfo : EIATTR_FRAME_SIZE
	.align		4
.L_5:
        /*0018*/ 	.byte	0x04, 0x11
        /*001a*/ 	.short	(.L_7 - .L_6)
	.align		4
.L_6:
        /*001c*/ 	.word	index@(triton_poi_fused__native_batch_norm_legit_no_training_relu_threshold_backward_11)
        /*0020*/ 	.word	0x00000000


	//----- nvinfo : EIATTR_MIN_STACK_SIZE
	.align		4
.L_7:
        /*0024*/ 	.byte	0x04, 0x12
        /*0026*/ 	.short	(.L_9 - .L_8)
	.align		4
.L_8:
        /*0028*/ 	.word	index@(triton_poi_fused__native_batch_norm_legit_no_training_relu_threshold_backward_11)
        /*002c*/ 	.word	0x00000000
.L_9:


//--------------------- .nv.info.triton_poi_fused__native_batch_norm_legit_no_training_relu_threshold_backward_11 --------------------------
	.section	.nv.info.triton_poi_fused__native_batch_norm_legit_no_training_relu_threshold_backward_11,"",@"SHT_CUDA_INFO"
	.sectionflags	@""
	.align	4


	//----- nvinfo : EIATTR_CUDA_API_VERSION
	.align		4
        /*0000*/ 	.byte	0x04, 0x37
        /*0002*/ 	.short	(.L_11 - .L_10)
.L_10:
        /*0004*/ 	.word	0x0000007c


	//----- nvinfo : EIATTR_KPARAM_INFO
	.align		4
.L_11:
        /*0008*/ 	.byte	0x04, 0x17
        /*000a*/ 	.short	(.L_13 - .L_12)
.L_12:
        /*000c*/ 	.word	0x00000000
        /*0010*/ 	.short	0x0008
        /*0012*/ 	.short	0x003c
        /*0014*/ 	.byte	0x00, 0xf0, 0x11, 0x00


	//----- nvinfo : EIATTR_KPARAM_INFO
	.align		4
.L_13:
        /*0018*/ 	.byte	0x04, 0x17
        /*001a*/ 	.short	(.L_15 - .L_14)
.L_14:
        /*001c*/ 	.word	0x00000000
        /*0020*/ 	.short	0x0007
        /*0022*/ 	.short	0x0038
        /*0024*/ 	.byte	0x00, 0xf0, 0x11, 0x00


	//----- nvinfo : EIATTR_KPARAM_INFO
	.align		4
.L_15:
        /*0028*/ 	.byte	0x04, 0x17
        /*002a*/ 	.short	(.L_17 - .L_16)
.L_16:
        /*002c*/ 	.word	0x00000000
        /*0030*/ 	.short	0x0006
        /*0032*/ 	.short	0x0030
        /*0034*/ 	.byte	0x00, 0xf4, 0x21, 0x00


	//----- nvinfo : EIATTR_KPARAM_INFO
	.align		4
.L_17:
        /*0038*/ 	.byte	0x04, 0x17
        /*003a*/ 	.short	(.L_19 - .L_18)
.L_18:
        /*003c*/ 	.word	0x00000000
        /*0040*/ 	.short	0x0005
        /*0042*/ 	.short	0x0028
        /*0044*/ 	.byte	0x00, 0xf4, 0x21, 0x00


	//----- nvinfo : EIATTR_KPARAM_INFO
	.align		4
.L_19:
        /*0048*/ 	.byte	0x04, 0x17
        /*004a*/ 	.short	(.L_21 - .L_20)
.L_20:
        /*004c*/ 	.word	0x00000000
        /*0050*/ 	.short	0x0004
        /*0052*/ 	.short	0x0020
        /*0054*/ 	.byte	0x00, 0xf4, 0x21, 0x00


	//----- nvinfo : EIATTR_KPARAM_INFO
	.align		4
.L_21:
        /*0058*/ 	.byte	0x04, 0x17
        /*005a*/ 	.short	(.L_23 - .L_22)
.L_22:
        /*005c*/ 	.word	0x00000000
        /*0060*/ 	.short	0x0003
        /*0062*/ 	.short	0x0018
        /*0064*/ 	.byte	0x00, 0xf4, 0x21, 0x00


	//----- nvinfo : EIATTR_KPARAM_INFO
	.align		4
.L_23:
        /*0068*/ 	.byte	0x04, 0x17
        /*006a*/ 	.short	(.L_25 - .L_24)
.L_24:
        /*006c*/ 	.word	0x00000000
        /*0070*/ 	.short	0x0002
        /*0072*/ 	.short	0x0010
        /*0074*/ 	.byte	0x00, 0xf4, 0x21, 0x00


	//----- nvinfo : EIATTR_KPARAM_INFO
	.align		4
.L_25:
        /*0078*/ 	.byte	0x04, 0x17
        /*007a*/ 	.short	(.L_27 - .L_26)
.L_26:
        /*007c*/ 	.word	0x00000000
        /*0080*/ 	.short	0x0001
        /*0082*/ 	.short	0x0008
        /*0084*/ 	.byte	0x00, 0xf4, 0x21, 0x00


	//----- nvinfo : EIATTR_KPARAM_INFO
	.align		4
.L_27:
        /*0088*/ 	.byte	0x04, 0x17
        /*008a*/ 	.short	(.L_29 - .L_28)
.L_28:
        /*008c*/ 	.word	0x00000000
        /*0090*/ 	.short	0x0000
        /*0092*/ 	.short	0x0000
        /*0094*/ 	.byte	0x00, 0xf4, 0x21, 0x00


	//----- nvinfo : EIATTR_SPARSE_MMA_MASK
	.align		4
.L_29:
        /*0098*/ 	.byte	0x03, 0x50
        /*009a*/ 	.short	0x0000


	//----- nvinfo : EIATTR_MAXREG_COUNT
	.align		4
        /*009c*/ 	.byte	0x03, 0x1b
        /*009e*/ 	.short	0x00ff


	//----- nvinfo : EIATTR_EXIT_INSTR_OFFSETS
	.align		4
        /*00a0*/ 	.byte	0x04, 0x1c
        /*00a2*/ 	.short	(.L_31 - .L_30)


	//   ....[0]....
.L_30:
        /*00a4*/ 	.word	0x00000600


	//   ....[1]....
        /*00a8*/ 	.word	0x00000620


	//----- nvinfo : EIATTR_REQNTID
	.align		4
.L_31:
        /*00ac*/ 	.byte	0x04, 0x10
        /*00ae*/ 	.short	(.L_33 - .L_32)
.L_32:
        /*00b0*/ 	.word	0x00000080
        /*00b4*/ 	.word	0x00000001
        /*00b8*/ 	.word	0x00000001


	//----- nvinfo : EIATTR_CBANK_PARAM_SIZE
	.align		4
.L_33:
        /*00bc*/ 	.byte	0x03, 0x19
        /*00be*/ 	.short	0x0040


	//----- nvinfo : EIATTR_PARAM_CBANK
	.align		4
        /*00c0*/ 	.byte	0x04, 0x0a
        /*00c2*/ 	.short	(.L_35 - .L_34)
	.align		4
.L_34:
        /*00c4*/ 	.word	index@(.nv.constant0.triton_poi_fused__native_batch_norm_legit_no_training_relu_threshold_backward_11)
        /*00c8*/ 	.short	0x0210
        /*00ca*/ 	.short	0x0040


	//----- nvinfo : EIATTR_SW_WAR
	.align		4
.L_35:
        /*00cc*/ 	.byte	0x04, 0x36
        /*00ce*/ 	.short	(.L_37 - .L_36)
.L_36:
        /*00d0*/ 	.word	0x00000008
.L_37:


//--------------------- .nv.callgraph             --------------------------
	.section	.nv.callgraph,"",@"SHT_CUDA_CALLGRAPH"
	.align	4
	.sectionentsize	8
	.align		4
        /*0000*/ 	.word	0x00000000
	.align		4
        /*0004*/ 	.word	0xffffffff
	.align		4
        /*0008*/ 	.word	0x00000000
	.align		4
        /*000c*/ 	.word	0xfffffffe
	.align		4
        /*0010*/ 	.word	0x00000000
	.align		4
        /*0014*/ 	.word	0xfffffffd
	.align		4
        /*0018*/ 	.word	0x00000000
	.align		4
        /*001c*/ 	.word	0xfffffffc


//--------------------- .nv.constant4             --------------------------
	.section	.nv.constant4,"a",@progbits
	.align	8
	.align		8
.nv.constant4:
        /*0000*/ 	.dword	_$_str
	.align		8
        /*0008*/ 	.dword	_$_str_$_2


//--------------------- .text.triton_poi_fused__native_batch_norm_legit_no_training_relu_threshold_backward_11 --------------------------
	.section	.text.triton_poi_fused__native_batch_norm_legit_no_training_relu_threshold_backward_11,"ax",@progbits
	.sectionflags	@"SHF_BARRIERS=1"
	.align	128
        .global         triton_poi_fused__native_batch_norm_legit_no_training_relu_threshold_backward_11
        .type           triton_poi_fused__native_batch_norm_legit_no_training_relu_threshold_backward_11,@function
        .size           triton_poi_fused__native_batch_norm_legit_no_training_relu_threshold_backward_11,(.L_x_1 - triton_poi_fused__native_batch_norm_legit_no_training_relu_threshold_backward_11)
        .other          triton_poi_fused__native_batch_norm_legit_no_training_relu_threshold_backward_11,@"STO_CUDA_ENTRY STV_DEFAULT"
triton_poi_fused__native_batch_norm_legit_no_training_relu_threshold_backward_11:
.text.triton_poi_fused__native_batch_norm_legit_no_training_relu_threshold_backward_11:
[----:B------:R-:W0:Y:S01]  /*0000*/  LDC R1, c[0x0][0x28] ;  /* 0x00000a00ff017b82 */ /* 0x000e220000000800 */
[----:B------:R-:W1:Y:S07]  /*0010*/  S2R R12, SR_TID.X ;  /* 0x00000000000c7919 */ /* 0x000e6e0000002100 */
[----:B------:R-:W2:Y:S01]  /*0020*/  LDC.64 R4, c[0x0][0x220] ;  /* 0x00008800ff047b82 */ /* 0x000ea20000000a00 */
[----:B------:R-:W-:Y:S01]  /*0030*/  ULDC.64 UR6, c[0x0][0x208] ;  /* 0x0000820000067ab9 */ /* 0x000fe20000000a00 */
[----:B------:R-:W3:Y:S01]  /*0040*/  S2R R0, SR_CTAID.Y ;  /* 0x0000000000007919 */ /* 0x000ee20000002600 */
[----:B------:R-:W4:Y:S05]  /*0050*/  S2R R7, SR_CTAID.X ;  /* 0x0000000000077919 */ /* 0x000f2a0000002500 */
[----:B------:R-:W5:Y:S08]  /*0060*/  LDC.64 R14, c[0x0][0x218] ;  /* 0x00008600ff0e7b82 */ /* 0x000f700000000a00 */
[----:B------:R-:W4:Y:S08]  /*0070*/  LDC.64 R18, c[0x0][0x210] ;  /* 0x00008400ff127b82 */ /* 0x000f300000000a00 */
[----:B------:R-:W5:Y:S01]  /*0080*/  LDC.64 R8, c[0x0][0x228] ;  /* 0x00008a00ff087b82 */ /* 0x000f620000000a00 */
[----:B-1----:R-:W-:-:S07]  /*0090*/  IMAD.SHL.U32 R13, R12, 0x2, RZ ;  /* 0x000000020c0d7824 */ /* 0x002fce00078e00ff */
[----:B------:R-:W1:Y:S01]  /*00a0*/  LDC.64 R10, c[0x0][0x230] ;  /* 0x00008c00ff0a7b82 */ /* 0x000e620000000a00 */
[--C-:B---3--:R-:W-:Y:S02]  /*00b0*/  SHF.R.S32.HI R2, RZ, 0x17, R0.reuse ;  /* 0x00000017ff027819 */ /* 0x108fe40000011400 */
[----:B------:R-:W-:Y:S02]  /*00c0*/  LOP3.LUT R13, R13, 0xfe, RZ, 0xc0, !PT ;  /* 0x000000fe0d0d7812 */ /* 0x000fe400078ec0ff */
[----:B------:R-:W-:Y:S02]  /*00d0*/  SGXT R2, R2, 0x1 ;  /* 0x000000010202781a */ /* 0x000fe40000000200 */
[----:B------:R-:W-:-:S04]  /*00e0*/  PRMT R17, R13, 0x6540, R0 ;  /* 0x000065400d117816 */ /* 0x000fc80000000000 */
[----:B------:R-:W-:-:S04]  /*00f0*/  LEA.HI R2, R2, R17, RZ, 0xa ;  /* 0x0000001102027211 */ /* 0x000fc800078f50ff */
[----:B------:R-:W-:-:S05]  /*0100*/  LOP3.LUT R6, R2, 0xfffffc00, RZ, 0xc0, !PT ;  /* 0xfffffc0002067812 */ /* 0x000fca00078ec0ff */
[----:B------:R-:W-:-:S04]  /*0110*/  IMAD.IADD R17, R17, 0x1, -R6 ;  /* 0x0000000111117824 */ /* 0x000fc800078e0a06 */
[----:B--2---:R-:W-:-:S06]  /*0120*/  IMAD.WIDE R4, R17, 0x4, R4 ;  /* 0x0000000411047825 */ /* 0x004fcc00078e0204 */
[----:B------:R-:W2:Y:S01]  /*0130*/  LDG.E.EL.64 R4, desc[UR6][R4.64] ;  /* 0x0000000604047981 */ /* 0x000ea2000c2e1b00 */
[----:B------:R-:W-:Y:S01]  /*0140*/  IMAD.SHL.U32 R2, R2, 0x4, RZ ;  /* 0x0000000402027824 */ /* 0x000fe200078e00ff */
[C---:B----4-:R-:W-:Y:S01]  /*0150*/  ISETP.GE.AND P0, PT, R7.reuse, 0x4, PT ;  /* 0x000000040700780c */ /* 0x050fe20003f06270 */
[----:B------:R-:W-:Y:S02]  /*0160*/  IMAD R6, R7, 0x400, R17 ;  /* 0x0000040007067824 */ /* 0x000fe400078e0211 */
[----:B-----5:R-:W-:Y:S01]  /*0170*/  IMAD.WIDE R14, R17, 0x4, R14 ;  /* 0x00000004110e7825 */ /* 0x020fe200078e020e */
[----:B------:R-:W-:-:S05]  /*0180*/  LOP3.LUT R3, R2, 0xfffff000, RZ, 0xc0, !PT ;  /* 0xfffff00002037812 */ /* 0x000fca00078ec0ff */
[----:B------:R-:W-:Y:S01]  /*0190*/  IMAD.IADD R6, R6, 0x1, R3 ;  /* 0x0000000106067824 */ /* 0x000fe200078e0203 */
[----:B------:R-:W-:Y:S01]  /*01a0*/  CS2R R2, SRZ ;  /* 0x0000000000027805 */ /* 0x000fe2000001ff00 */
[----:B------:R-:W3:Y:S02]  /*01b0*/  LDG.E.EL.64 R14, desc[UR6][R14.64] ;  /* 0x000000060e0e7981 */ /* 0x000ee4000c2e1b00 */
[----:B0-----:R-:W-:-:S05]  /*01c0*/  IMAD.WIDE R18, R6, 0x4, R18 ;  /* 0x0000000406127825 */ /* 0x001fca00078e0212 */
[----:B------:R-:W3:Y:S01]  /*01d0*/  @!P0 LDG.E.EL.64 R2, desc[UR6][R18.64] ;  /* 0x0000000612028981 */ /* 0x000ee2000c2e1b00 */
[----:B------:R-:W-:-:S04]  /*01e0*/  IMAD.WIDE R8, R17, 0x4, R8 ;  /* 0x0000000411087825 */ /* 0x000fc800078e0208 */
[----:B-1----:R-:W-:Y:S02]  /*01f0*/  IMAD.WIDE R10, R17, 0x4, R10 ;  /* 0x00000004110a7825 */ /* 0x002fe400078e020a */
[----:B------:R-:W4:Y:S04]  /*0200*/  LDG.E.EL.64 R8, desc[UR6][R8.64] ;  /* 0x0000000608087981 */ /* 0x000f28000c2e1b00 */
[----:B------:R-:W4:Y:S01]  /*0210*/  LDG.E.EL.64 R10, desc[UR6][R10.64] ;  /* 0x000000060a0a7981 */ /* 0x000f22000c2e1b00 */
[----:B------:R-:W0:Y:S01]  /*0220*/  S2UR UR5, SR_CgaCtaId ;  /* 0x00000000000579c3 */ /* 0x000e220000008800 */
[----:B------:R-:W-:Y:S02]  /*0230*/  UMOV UR4, 0x400 ;  /* 0x0000040000047882 */ /* 0x000fe40000000000 */
[----:B0-----:R-:W-:-:S06]  /*0240*/  UPRMT UR4, UR5, 0x654, UR4 ;  /* 0x0000065405047896 */ /* 0x001fcc0008000004 */
[----:B------:R-:W-:Y:S01]  /*0250*/  LEA R13, R13, UR4, 0x3 ;  /* 0x000000040d0d7c11 */ /* 0x000fe2000f8e18ff */
[----:B--2---:R-:W-:Y:S01]  /*0260*/  FADD R4, R4, 9.9999997473787516356e-06 ;  /* 0x3727c5ac04047421 */ /* 0x004fe20000000000 */
[----:B------:R-:W-:-:S03]  /*0270*/  FADD R5, R5, 9.9999997473787516356e-06 ;  /* 0x3727c5ac05057421 */ /* 0x000fc60000000000 */
[----:B------:R-:W0:Y:S08]  /*0280*/  MUFU.SQRT R16, R4 ;  /* 0x0000000400107308 */ /* 0x000e300000002000 */
[----:B------:R-:W1:Y:S01]  /*0290*/  MUFU.SQRT R17, R5 ;  /* 0x0000000500117308 */ /* 0x000e620000002000 */
[C---:B0-----:R-:W-:Y:S02]  /*02a0*/  FSETP.GT.AND P1, PT, R16.reuse, 8.50705917302346158658e+37, PT ;  /* 0x7e8000001000780b */ /* 0x041fe40003f24000 */
[----:B------:R-:W-:-:S02]  /*02b0*/  FSETP.GEU.AND P3, PT, R16, 1.175494350822287508e-38, PT ;  /* 0x008000001000780b */ /* 0x000fc40003f6e000 */
[C---:B-1----:R-:W-:Y:S02]  /*02c0*/  FSETP.GT.AND P2, PT, R17.reuse, 8.50705917302346158658e+37, PT ;  /* 0x7e8000001100780b */ /* 0x042fe40003f44000 */
[----:B------:R-:W-:-:S07]  /*02d0*/  FSETP.GEU.AND P4, PT, R17, 1.175494350822287508e-38, PT ;  /* 0x008000001100780b */ /* 0x000fce0003f8e000 */
[----:B------:R-:W-:Y:S01]  /*02e0*/  @P1 FMUL R16, R16, 0.25 ;  /* 0x3e80000010101820 */ /* 0x000fe20000400000 */
[----:B------:R-:W-:-:S03]  /*02f0*/  HFMA2.MMA R4, -RZ, RZ, 1.625, 0 ;  /* 0x3e800000ff047435 */ /* 0x000fc600000001ff */
[----:B------:R-:W-:Y:S01]  /*0300*/  @!P3 FMUL R16, R16, 16777216 ;  /* 0x4b8000001010b820 */ /* 0x000fe20000400000 */
[----:B------:R-:W-:-:S04]  /*0310*/  @P2 FMUL R17, R17, 0.25 ;  /* 0x3e80000011112820 */ /* 0x000fc80000400000 */
[----:B------:R-:W-:Y:S01]  /*0320*/  @!P4 FMUL R17, R17, 16777216 ;  /* 0x4b8000001111c820 */ /* 0x000fe20000400000 */
[----:B------:R-:W0:Y:S01]  /*0330*/  MUFU.RCP R16, R16 ;  /* 0x0000001000107308 */ /* 0x000e220000001000 */
[----:B------:R-:W-:-:S07]  /*0340*/  FSEL R5, R4, 1, P1 ;  /* 0x3f80000004057808 */ /* 0x000fce0000800000 */
[----:B------:R-:W1:Y:S01]  /*0350*/  MUFU.RCP R17, R17 ;  /* 0x0000001100117308 */ /* 0x000e620000001000 */
[----:B------:R-:W-:Y:S01]  /*0360*/  FSEL R4, R4, 1, P2 ;  /* 0x3f80000004047808 */ /* 0x000fe20001000000 */
[----:B------:R-:W-:-:S04]  /*0370*/  @!P3 FMUL R5, R5, 16777216 ;  /* 0x4b8000000505b820 */ /* 0x000fc80000400000 */
[----:B------:R-:W-:Y:S01]  /*0380*/  @!P4 FMUL R4, R4, 16777216 ;  /* 0x4b8000000404c820 */ /* 0x000fe20000400000 */
[----:B---3--:R-:W-:Y:S01]  /*0390*/  FADD R2, -R14, R2 ;  /* 0x000000020e027221 */ /* 0x008fe20000000100 */
[----:B0-----:R-:W-:Y:S01]  /*03a0*/  FMUL R5, R16, R5 ;  /* 0x0000000510057220 */ /* 0x001fe20000400000 */
[----:B------:R-:W-:Y:S01]  /*03b0*/  FADD R3, -R15, R3 ;  /* 0x000000030f037221 */ /* 0x000fe20000000100 */
[----:B-1----:R-:W-:Y:S02]  /*03c0*/  FMUL R4, R17, R4 ;  /* 0x0000000411047220 */ /* 0x002fe40000400000 */
[----:B------:R-:W-:Y:S02]  /*03d0*/  FMUL R5, R5, R2 ;  /* 0x0000000205057220 */ /* 0x000fe40000400000 */
[----:B------:R-:W-:Y:S02]  /*03e0*/  FMUL R4, R4, R3 ;  /* 0x0000000304047220 */ /* 0x000fe40000400000 */
[----:B----4-:R-:W-:-:S02]  /*03f0*/  FFMA R8, R8, R5, R10 ;  /* 0x0000000508087223 */ /* 0x010fc4000000000a */
[----:B------:R-:W-:-:S03]  /*0400*/  FFMA R4, R9, R4, R11 ;  /* 0x0000000409047223 */ /* 0x000fc6000000000b */
[----:B------:R-:W-:Y:S02]  /*0410*/  FSETP.GEU.AND P1, PT, R8, RZ, PT ;  /* 0x000000ff0800720b */ /* 0x000fe40003f2e000 */
[----:B------:R-:W-:Y:S02]  /*0420*/  FSETP.GEU.AND P2, PT, R4, RZ, PT ;  /* 0x000000ff0400720b */ /* 0x000fe40003f4e000 */
[----:B------:R-:W-:Y:S02]  /*0430*/  LOP3.LUT R5, R12, 0x7f, RZ, 0xc0, !PT ;  /* 0x0000007f0c057812 */ /* 0x000fe400078ec0ff */
[----:B------:R-:W-:Y:S02]  /*0440*/  FSEL R12, R8, RZ, P1 ;  /* 0x000000ff080c7208 */ /* 0x000fe40000800000 */
[----:B------:R-:W-:-:S03]  /*0450*/  FSEL R10, R4, RZ, P2 ;  /* 0x000000ff040a7208 */ /* 0x000fc60001000000 */
[----:B------:R-:W-:Y:S04]  /*0460*/  STS [R13], R12 ;  /* 0x0000000c0d007388 */ /* 0x000fe80000000800 */
[----:B------:R-:W-:Y:S01]  /*0470*/  STS [R13+0x8], R10 ;  /* 0x0000080a0d007388 */ /* 0x000fe20000000800 */
[C---:B------:R-:W-:Y:S02]  /*0480*/  LOP3.LUT R2, R5.reuse, 0x80, RZ, 0xfc, !PT ;  /* 0x0000008005027812 */ /* 0x040fe400078efcff */
[----:B------:R-:W-:Y:S01]  /*0490*/  LEA R8, R5, UR4, 0x3 ;  /* 0x0000000405087c11 */ /* 0x000fe2000f8e18ff */
[----:B------:R-:W-:Y:S01]  /*04a0*/  BAR.SYNC.DEFER_BLOCKING 0x0 ;  /* 0x0000000000007b1d */ /* 0x000fe20000010000 */
[----:B------:R-:W-:-:S07]  /*04b0*/  LEA R9, R2, UR4, 0x3 ;  /* 0x0000000402097c11 */ /* 0x000fce000f8e18ff */
[----:B------:R-:W0:Y:S01]  /*04c0*/  LDC.64 R2, c[0x0][0x238] ;  /* 0x00008e00ff027b82 */ /* 0x000e220000000a00 */
[----:B------:R-:W-:Y:S01]  /*04d0*/  IMAD.SHL.U32 R4, R0, 0x100, RZ ;  /* 0x0000010000047824 */ /* 0x000fe200078e00ff */
[----:B------:R-:W-:Y:S01]  /*04e0*/  FSETP.GTU.AND P2, PT, R12, RZ, PT ;  /* 0x000000ff0c00720b */ /* 0x000fe20003f4c000 */
[----:B------:R-:W-:Y:S01]  /*04f0*/  ULDC.64 UR4, c[0x0][0x240] ;  /* 0x0000900000047ab9 */ /* 0x000fe20000000a00 */
[----:B------:R-:W1:Y:S04]  /*0500*/  LDS R11, [R8] ;  /* 0x00000000080b7984 */ /* 0x000e680000000800 */
[----:B------:R2:W3:Y:S01]  /*0510*/  LDS R15, [R9] ;  /* 0x00000000090f7984 */ /* 0x0004e20000000800 */
[----:B------:R-:W-:Y:S02]  /*0520*/  PRMT R0, R5, 0x6540, R0 ;  /* 0x0000654005007816 */ /* 0x000fe40000000000 */
[----:B------:R-:W-:-:S02]  /*0530*/  LOP3.LUT R4, R4, 0x80, R5, 0xfe, !PT ;  /* 0x0000008004047812 */ /* 0x000fc400078efe05 */
[----:B------:R-:W-:Y:S01]  /*0540*/  FSETP.GTU.AND P1, PT, R10, RZ, PT ;  /* 0x000000ff0a00720b */ /* 0x000fe20003f2c000 */
[----:B------:R-:W-:Y:S01]  /*0550*/  IMAD R5, R0, 0x4, R7 ;  /* 0x0000000400057824 */ /* 0x000fe200078e0207 */
[----:B------:R-:W-:Y:S02]  /*0560*/  LEA R7, R4, R7, 0x2 ;  /* 0x0000000704077211 */ /* 0x000fe400078e10ff */
[----:B------:R-:W-:Y:S01]  /*0570*/  SEL R0, RZ, 0x1, P2 ;  /* 0x00000001ff007807 */ /* 0x000fe20001000000 */
[--C-:B0-----:R-:W-:Y:S01]  /*0580*/  IMAD.WIDE R4, R5, 0x4, R2.reuse ;  /* 0x0000000405047825 */ /* 0x101fe200078e0202 */
[----:B--2---:R-:W-:Y:S02]  /*0590*/  SEL R9, RZ, 0x100, P1 ;  /* 0x00000100ff097807 */ /* 0x004fe40000800000 */
[----:B------:R-:W-:Y:S01]  /*05a0*/  IADD3 R8, P1, R6, UR4, RZ ;  /* 0x0000000406087c10 */ /* 0x000fe2000ff3e0ff */
[----:B------:R-:W-:-:S04]  /*05b0*/  IMAD.WIDE R2, R7, 0x4, R2 ;  /* 0x0000000407027825 */ /* 0x000fc800078e0202 */
[----:B------:R-:W-:Y:S01]  /*05c0*/  IMAD.IADD R7, R0, 0x1, R9 ;  /* 0x0000000100077824 */ /* 0x000fe200078e0209 */
[----:B------:R-:W-:Y:S01]  /*05d0*/  LEA.HI.X.SX32 R9, R6, UR5, 0x1, P1 ;  /* 0x0000000506097c11 */ /* 0x000fe200088f0eff */
[----:B-1----:R0:W-:Y:S04]  /*05e0*/  @!P0 STG.E desc[UR6][R4.64], R11 ;  /* 0x0000000b04008986 */ /* 0x0021e8000c101906 */
[----:B---3--:R0:W-:Y:S02]  /*05f0*/  @!P0 STG.E desc[UR6][R2.64], R15 ;  /* 0x0000000f02008986 */ /* 0x0081e4000c101906 */
[----:B0-----:R-:W-:Y:S05]  /*0600*/  @P0 EXIT ;  /* 0x000000000000094d */ /* 0x001fea0003800000 */
[----:B------:R-:W-:Y:S01]  /*0610*/  STG.E.U16 desc[UR6][R8.64], R7 ;  /* 0x0000000708007986 */ /* 0x000fe2000c101506 */
[----:B------:R-:W-:Y:S05]  /*0620*/  EXIT ;  /* 0x000000000000794d */ /* 0x000fea0003800000 */
.L_x_0:
[----:B------:R-:W-:-:S00]  /*0630*/  BRA `(.L_x_0) ;  /* 0xfffffffc00fc7947 */ /* 0x000fc0000383ffff */
[----:B------:R-:W-:-:S00]  /*0640*/  NOP ;  /* 0x0000000000007918 */ /* 0x000fc00000000000 */
        /* <DEDUP_REMOVED lines=11> */
.L_x_1:


//--------------------- .nv.global.init           --------------------------
	.section	.nv.global.init,"aw",@progbits
.nv.global.init:
	.type		_$_str,@object
	.size		_$_str,(_$_str_$_2 - _$_str)
_$_str:
        /*0000*/ 	.byte	0x5f, 0x5f, 0x43, 0x55, 0x44, 0x41, 0x5f, 0x46, 0x54, 0x5a, 0x00
	.type		_$_str_$_2,@object
	.size		_$_str_$_2,(.L_1 - _$_str_$_2)
_$_str_$_2:
        /*000b*/ 	.byte	0x5f, 0x5f, 0x43, 0x55, 0x44, 0x41, 0x5f, 0x50, 0x52, 0x45, 0x43, 0x5f, 0x53, 0x51, 0x52, 0x54
        /*001b*/ 	.byte	0x00
.L_1:


//--------------------- .nv.shared.triton_poi_fused__native_batch_norm_legit_no_training_relu_threshold_backward_11 --------------------------
	.section	.nv.shared.triton_poi_fused__native_batch_norm_legit_no_training_relu_threshold_backward_11,"aw",@nobits
	.sectionflags	@""
	.align	16
	.zero		1024


//--------------------- .nv.constant0.triton_poi_fused__native_batch_norm_legit_no_training_relu_threshold_backward_11 --------------------------
	.section	.nv.constant0.triton_poi_fused__native_batch_norm_legit_no_training_relu_threshold_backward_11,"a",@progbits
	.sectionflags	@""
	.align	4
.nv.constant0.triton_poi_fused__native_batch_norm_legit_no_training_relu_threshold_backward_11:
	.zero		592
